//
// Generated by NVIDIA NVVM Compiler
//
// Compiler Build ID: CL-36424714
// Cuda compilation tools, release 13.0, V13.0.88
// Based on NVVM 20.0.0
//

.version 9.0
.target sm_100
.address_size 64

	// .globl	sqrtKernel

.visible .entry sqrtKernel(
	.param .u32 sqrtKernel_param_0,
	.param .u64 .ptr .align 1 sqrtKernel_param_1,
	.param .u32 sqrtKernel_param_2,
	.param .u64 .ptr .align 1 sqrtKernel_param_3,
	.param .u32 sqrtKernel_param_4
)
{
	.reg .pred 	%p<2>;
	.reg .b32 	%r<10>;
	.reg .b64 	%rd<9>;
	.reg .b64 	%fd<3>;

	ld.param.u32 	%r4, [sqrtKernel_param_0];
	ld.param.u64 	%rd1, [sqrtKernel_param_1];
	ld.param.u32 	%r2, [sqrtKernel_param_2];
	ld.param.u64 	%rd2, [sqrtKernel_param_3];
	ld.param.u32 	%r3, [sqrtKernel_param_4];
	mov.u32 	%r5, %ctaid.x;
	mov.u32 	%r6, %ntid.x;
	mov.u32 	%r7, %tid.x;
	mad.lo.s32 	%r1, %r5, %r6, %r7;
	setp.ge.s32 	%p1, %r1, %r4;
	@%p1 bra 	$L__BB0_2;
	cvta.to.global.u64 	%rd3, %rd1;
	cvta.to.global.u64 	%rd4, %rd2;
	mul.lo.s32 	%r8, %r2, %r1;
	mul.wide.s32 	%rd5, %r8, 8;
	add.s64 	%rd6, %rd3, %rd5;
	ld.global.f64 	%fd1, [%rd6];
	sqrt.rn.f64 	%fd2, %fd1;
	mul.lo.s32 	%r9, %r3, %r1;
	mul.wide.s32 	%rd7, %r9, 8;
	add.s64 	%rd8, %rd4, %rd7;
	st.global.f64 	[%rd8], %fd2;
$L__BB0_2:
	ret;

}


// ===== COMPILED SASS (sm_100) =====

	.target	sm_100

	.elftype	@"ET_EXEC"


//--------------------- .note.nv.tkinfo           --------------------------
	.section	.note.nv.tkinfo,"",@"SHT_NOTE"
	.sectionflags	@"SHF_NOTE_NV_TKINFO"
	.tkinfo
        /*0018*/ 	.word	0x00000002
        /*0030*/ 	.string	""
        /*0030*/ 	.string	"ptxas"
        /*0030*/ 	.string	"Cuda compilation tools, release 13.0, V13.0.88"
        /*0030*/ 	.string	"Build cuda_13.0.r13.0/compiler.36424714_0"
        /*0030*/ 	.string	"-arch sm_100 -m 64 "



//--------------------- .note.nv.cuinfo           --------------------------
	.section	.note.nv.cuinfo,"",@"SHT_NOTE"
	.sectionflags	@"SHF_NOTE_NV_CUINFO"
        /*0018*/ 	.short	0x0002
        /*001a*/ 	.short	0x0064
        /*001c*/ 	.short	0x0082
	.zero		2


//--------------------- .nv.info                  --------------------------
	.section	.nv.info,"",@"SHT_CUDA_INFO"
	.align	4


	//----- nvinfo : EIATTR_REGCOUNT
	.align		4
        /*0000*/ 	.byte	0x04, 0x2f
        /*0002*/ 	.short	(.L_1 - .L_0)
	.align		4
.L_0:
        /*0004*/ 	.word	index@(sqrtKernel)
        /*0008*/ 	.word	0x00000012


	//----- nvinfo : EIATTR_FRAME_SIZE
	.align		4
.L_1:
        /*000c*/ 	.byte	0x04, 0x11
        /*000e*/ 	.short	(.L_3 - .L_2)
	.align		4
.L_2:
        /*0010*/ 	.word	index@($__internal_0_$__cuda_sm20_dsqrt_rn_f64_mediumpath_v1)
        /*0014*/ 	.word	0x00000000


	//----- nvinfo : EIATTR_FRAME_SIZE
	.align		4
.L_3:
        /*0018*/ 	.byte	0x04, 0x11
        /*001a*/ 	.short	(.L_5 - .L_4)
	.align		4
.L_4:
        /*001c*/ 	.word	index@(sqrtKernel)
        /*0020*/ 	.word	0x00000000


	//----- nvinfo : EIATTR_MIN_STACK_SIZE
	.align		4
.L_5:
        /*0024*/ 	.byte	0x04, 0x12
        /*0026*/ 	.short	(.L_7 - .L_6)
	.align		4
.L_6:
        /*0028*/ 	.word	index@(sqrtKernel)
        /*002c*/ 	.word	0x00000000
.L_7:


//--------------------- .nv.compat                --------------------------
	.section	.nv.compat,"",@"SHT_CUDA_COMPAT_INFO"
	.align	4
        /*0000*/ 	.byte	0x02, 0x09, 0x00, 0x00, 0x02, 0x02, 0x01, 0x00, 0x02, 0x05, 0x05, 0x00, 0x03, 0x07, 0x01, 0x01
        /*0010*/ 	.byte	0x02, 0x03, 0x00, 0x00, 0x02, 0x06, 0x01, 0x00, 0x04, 0x0b, 0x08, 0x00, 0x01, 0x00, 0x00, 0x00
        /*0020*/ 	.byte	0x00, 0x00, 0x00, 0x00


//--------------------- .nv.info.sqrtKernel       --------------------------
	.section	.nv.info.sqrtKernel,"",@"SHT_CUDA_INFO"
	.sectionflags	@""
	.align	4


	//----- nvinfo : EIATTR_CUDA_API_VERSION
	.align		4
        /*0000*/ 	.byte	0x04, 0x37
        /*0002*/ 	.short	(.L_9 - .L_8)
.L_8:
        /*0004*/ 	.word	0x00000082


	//----- nvinfo : EIATTR_KPARAM_INFO
	.align		4
.L_9:
        /*0008*/ 	.byte	0x04, 0x17
        /*000a*/ 	.short	(.L_11 - .L_10)
.L_10:
        /*000c*/ 	.word	0x00000000
        /*0010*/ 	.short	0x0004
        /*0012*/ 	.short	0x0020
        /*0014*/ 	.byte	0x00, 0xf0, 0x11, 0x00


	//----- nvinfo : EIATTR_KPARAM_INFO
	.align		4
.L_11:
        /*0018*/ 	.byte	0x04, 0x17
        /*001a*/ 	.short	(.L_13 - .L_12)
.L_12:
        /*001c*/ 	.word	0x00000000
        /*0020*/ 	.short	0x0003
        /*0022*/ 	.short	0x0018
        /*0024*/ 	.byte	0x00, 0xf5, 0x21, 0x00


	//----- nvinfo : EIATTR_KPARAM_INFO
	.align		4
.L_13:
        /*0028*/ 	.byte	0x04, 0x17
        /*002a*/ 	.short	(.L_15 - .L_14)
.L_14:
        /*002c*/ 	.word	0x00000000
        /*0030*/ 	.short	0x0002
        /*0032*/ 	.short	0x0010
        /*0034*/ 	.byte	0x00, 0xf0, 0x11, 0x00


	//----- nvinfo : EIATTR_KPARAM_INFO
	.align		4
.L_15:
        /*0038*/ 	.byte	0x04, 0x17
        /*003a*/ 	.short	(.L_17 - .L_16)
.L_16:
        /*003c*/ 	.word	0x00000000
        /*0040*/ 	.short	0x0001
        /*0042*/ 	.short	0x0008
        /*0044*/ 	.byte	0x00, 0xf5, 0x21, 0x00


	//----- nvinfo : EIATTR_KPARAM_INFO
	.align		4
.L_17:
        /*0048*/ 	.byte	0x04, 0x17
        /*004a*/ 	.short	(.L_19 - .L_18)
.L_18:
        /*004c*/ 	.word	0x00000000
        /*0050*/ 	.short	0x0000
        /*0052*/ 	.short	0x0000
        /*0054*/ 	.byte	0x00, 0xf0, 0x11, 0x00


	//----- nvinfo : EIATTR_SPARSE_MMA_MASK
	.align		4
.L_19:
        /*0058*/ 	.byte	0x03, 0x50
        /*005a*/ 	.short	0x0000


	//----- nvinfo : EIATTR_MAXREG_COUNT
	.align		4
        /*005c*/ 	.byte	0x03, 0x1b
        /*005e*/ 	.short	0x00ff


	//----- nvinfo : EIATTR_MERCURY_ISA_VERSION
	.align		4
        /*0060*/ 	.byte	0x03, 0x5f
        /*0062*/ 	.short	0x0101


	//----- nvinfo : EIATTR_VRC_CTA_INIT_COUNT
	.align		4
        /*0064*/ 	.byte	0x02, 0x4a
	.zero		1
	.zero		1


	//----- nvinfo : EIATTR_EXIT_INSTR_OFFSETS
	.align		4
        /*0068*/ 	.byte	0x04, 0x1c
        /*006a*/ 	.short	(.L_21 - .L_20)


	//   ....[0]....
.L_20:
        /*006c*/ 	.word	0x00000070


	//   ....[1]....
        /*0070*/ 	.word	0x00000290


	//----- nvinfo : EIATTR_CRS_STACK_SIZE
	.align		4
.L_21:
        /*0074*/ 	.byte	0x04, 0x1e
        /*0076*/ 	.short	(.L_23 - .L_22)
.L_22:
        /*0078*/ 	.word	0x00000000


	//----- nvinfo : EIATTR_CBANK_PARAM_SIZE
	.align		4
.L_23:
        /*007c*/ 	.byte	0x03, 0x19
        /*007e*/ 	.short	0x0024


	//----- nvinfo : EIATTR_PARAM_CBANK
	.align		4
        /*0080*/ 	.byte	0x04, 0x0a
        /*0082*/ 	.short	(.L_25 - .L_24)
	.align		4
.L_24:
        /*0084*/ 	.word	index@(.nv.constant0.sqrtKernel)
        /*0088*/ 	.short	0x0380
        /*008a*/ 	.short	0x0024


	//----- nvinfo : EIATTR_SW_WAR
	.align		4
.L_25:
        /*008c*/ 	.byte	0x04, 0x36
        /*008e*/ 	.short	(.L_27 - .L_26)
.L_26:
        /*0090*/ 	.word	0x00000008
.L_27:


//--------------------- .nv.callgraph             --------------------------
	.section	.nv.callgraph,"",@"SHT_CUDA_CALLGRAPH"
	.align	4
	.sectionentsize	8
	.align		4
        /*0000*/ 	.word	0x00000000
	.align		4
        /*0004*/ 	.word	0xffffffff
	.align		4
        /*0008*/ 	.word	0x00000000
	.align		4
        /*000c*/ 	.word	0xfffffffe
	.align		4
        /*0010*/ 	.word	0x00000000
	.align		4
        /*0014*/ 	.word	0xfffffffd
	.align		4
        /*0018*/ 	.word	0x00000000
	.align		4
        /*001c*/ 	.word	0xfffffffc


//--------------------- .text.sqrtKernel          --------------------------
	.section	.text.sqrtKernel,"ax",@progbits
	.align	128
        .global         sqrtKernel
        .type           sqrtKernel,@function
        .size           sqrtKernel,(.L_x_7 - sqrtKernel)
        .other          sqrtKernel,@"STO_CUDA_ENTRY STV_DEFAULT"
sqrtKernel:
.text.sqrtKernel:
[----:B------:R-:W-:Y:S01]  /*0000*/  LDC R1, c[0x0][0x37c] ;  /* 0x0000df00ff017b82 */ /* 0x000fe20000000800 */
[----:B------:R-:W0:Y:S07]  /*0010*/  S2R R3, SR_TID.X ;  /* 0x0000000000037919 */ /* 0x000e2e0000002100 */
[----:B------:R-:W0:Y:S01]  /*0020*/  S2UR UR4, SR_CTAID.X ;  /* 0x00000000000479c3 */ /* 0x000e220000002500 */
[----:B------:R-:W1:Y:S07]  /*0030*/  LDCU UR5, c[0x0][0x380] ;  /* 0x00007000ff0577ac */ /* 0x000e6e0008000800 */
[----:B------:R-:W0:Y:S02]  /*0040*/  LDC R0, c[0x0][0x360] ;  /* 0x0000d800ff007b82 */ /* 0x000e240000000800 */
[----:B0-----:R-:W-:-:S05]  /*0050*/  IMAD R0, R0, UR4, R3 ;  /* 0x0000000400007c24 */ /* 0x001fca000f8e0203 */
[----:B-1----:R-:W-:-:S13]  /*0060*/  ISETP.GE.AND P0, PT, R0, UR5, PT ;  /* 0x0000000500007c0c */ /* 0x002fda000bf06270 */
[----:B------:R-:W-:Y:S05]  /*0070*/  @P0 EXIT ;  /* 0x000000000000094d */ /* 0x000fea0003800000 */
[----:B------:R-:W0:Y:S01]  /*0080*/  LDC.64 R4, c[0x0][0x388] ;  /* 0x0000e200ff047b82 */ /* 0x000e220000000a00 */
[----:B------:R-:W1:Y:S01]  /*0090*/  LDCU UR6, c[0x0][0x390] ;  /* 0x00007200ff0677ac */ /* 0x000e620008000800 */
[----:B------:R-:W2:Y:S01]  /*00a0*/  LDCU.64 UR4, c[0x0][0x358] ;  /* 0x00006b00ff0477ac */ /* 0x000ea20008000a00 */
[----:B-1----:R-:W-:-:S04]  /*00b0*/  IMAD R3, R0, UR6, RZ ;  /* 0x0000000600037c24 */ /* 0x002fc8000f8e02ff */
[----:B0-----:R-:W-:-:S06]  /*00c0*/  IMAD.WIDE R4, R3, 0x8, R4 ;  /* 0x0000000803047825 */ /* 0x001fcc00078e0204 */
[----:B--2---:R-:W2:Y:S01]  /*00d0*/  LDG.E.64 R4, desc[UR4][R4.64] ;  /* 0x0000000404047981 */ /* 0x004ea2000c1e1b00 */
[----:B------:R-:W-:Y:S01]  /*00e0*/  IMAD.MOV.U32 R8, RZ, RZ, 0x0 ;  /* 0x00000000ff087424 */ /* 0x000fe200078e00ff */
[----:B------:R-:W-:Y:S01]  /*00f0*/  MOV R9, 0x3fd80000 ;  /* 0x3fd8000000097802 */ /* 0x000fe20000000f00 */
[----:B------:R-:W-:Y:S01]  /*0100*/  BSSY.RECONVERGENT B0, `(.L_x_0) ;  /* 0x0000013000007945 */ /* 0x000fe20003800200 */
[----:B--2---:R-:W0:Y:S01]  /*0110*/  MUFU.RSQ64H R7, R5 ;  /* 0x0000000500077308 */ /* 0x004e220000001c00 */
[----:B------:R-:W-:-:S05]  /*0120*/  VIADD R6, R5, 0xfcb00000 ;  /* 0xfcb0000005067836 */ /* 0x000fca0000000000 */
[----:B------:R-:W-:Y:S01]  /*0130*/  ISETP.GE.U32.AND P0, PT, R6, 0x7ca00000, PT ;  /* 0x7ca000000600780c */ /* 0x000fe20003f06070 */
[----:B0-----:R-:W-:-:S08]  /*0140*/  DMUL R2, R6, R6 ;  /* 0x0000000606027228 */ /* 0x001fd00000000000 */
[----:B------:R-:W-:-:S08]  /*0150*/  DFMA R2, R4, -R2, 1 ;  /* 0x3ff000000402742b */ /* 0x000fd00000000802 */
[----:B------:R-:W-:Y:S02]  /*0160*/  DFMA R8, R2, R8, 0.5 ;  /* 0x3fe000000208742b */ /* 0x000fe40000000008 */
[----:B------:R-:W-:-:S08]  /*0170*/  DMUL R2, R6, R2 ;  /* 0x0000000206027228 */ /* 0x000fd00000000000 */
[----:B------:R-:W-:-:S08]  /*0180*/  DFMA R8, R8, R2, R6 ;  /* 0x000000020808722b */ /* 0x000fd00000000006 */
[----:B------:R-:W-:Y:S02]  /*0190*/  DMUL R10, R4, R8 ;  /* 0x00000008040a7228 */ /* 0x000fe40000000000 */
[----:B------:R-:W-:Y:S01]  /*01a0*/  VIADD R15, R9, 0xfff00000 ;  /* 0xfff00000090f7836 */ /* 0x000fe20000000000 */
[----:B------:R-:W-:-:S05]  /*01b0*/  MOV R14, R8 ;  /* 0x00000008000e7202 */ /* 0x000fca0000000f00 */
[----:B------:R-:W-:-:S08]  /*01c0*/  DFMA R12, R10, -R10, R4 ;  /* 0x8000000a0a0c722b */ /* 0x000fd00000000004 */
[----:B------:R-:W-:Y:S01]  /*01d0*/  DFMA R2, R12, R14, R10 ;  /* 0x0000000e0c02722b */ /* 0x000fe2000000000a */
[----:B------:R-:W-:Y:S10]  /*01e0*/  @!P0 BRA `(.L_x_1) ;  /* 0x0000000000108947 */ /* 0x000ff40003800000 */
[----:B------:R-:W-:-:S07]  /*01f0*/  MOV R2, 0x210 ;  /* 0x0000021000027802 */ /* 0x000fce0000000f00 */
[----:B------:R-:W-:Y:S05]  /*0200*/  CALL.REL.NOINC `($__internal_0_$__cuda_sm20_dsqrt_rn_f64_mediumpath_v1) ;  /* 0x0000000000247944 */ /* 0x000fea0003c00000 */
[----:B------:R-:W-:Y:S01]  /*0210*/  IMAD.MOV.U32 R2, RZ, RZ, R6 ;  /* 0x000000ffff027224 */ /* 0x000fe200078e0006 */
[----:B------:R-:W-:-:S07]  /*0220*/  MOV R3, R7 ;  /* 0x0000000700037202 */ /* 0x000fce0000000f00 */
.L_x_1:
[----:B------:R-:W-:Y:S05]  /*0230*/  BSYNC.RECONVERGENT B0 ;  /* 0x0000000000007941 */ /* 0x000fea0003800200 */
.L_x_0:
[----:B------:R-:W0:Y:S01]  /*0240*/  LDC.64 R4, c[0x0][0x398] ;  /* 0x0000e600ff047b82 */ /* 0x000e220000000a00 */
[----:B------:R-:W1:Y:S02]  /*0250*/  LDCU UR6, c[0x0][0x3a0] ;  /* 0x00007400ff0677ac */ /* 0x000e640008000800 */
[----:B-1----:R-:W-:-:S04]  /*0260*/  IMAD R7, R0, UR6, RZ ;  /* 0x0000000600077c24 */ /* 0x002fc8000f8e02ff */
[----:B0-----:R-:W-:-:S05]  /*0270*/  IMAD.WIDE R4, R7, 0x8, R4 ;  /* 0x0000000807047825 */ /* 0x001fca00078e0204 */
[----:B------:R-:W-:Y:S01]  /*0280*/  STG.E.64 desc[UR4][R4.64], R2 ;  /* 0x0000000204007986 */ /* 0x000fe2000c101b04 */
[----:B------:R-:W-:Y:S05]  /*0290*/  EXIT ;  /* 0x000000000000794d */ /* 0x000fea0003800000 */
        .weak           $__internal_0_$__cuda_sm20_dsqrt_rn_f64_mediumpath_v1
        .type           $__internal_0_$__cuda_sm20_dsqrt_rn_f64_mediumpath_v1,@function
        .size           $__internal_0_$__cuda_sm20_dsqrt_rn_f64_mediumpath_v1,(.L_x_7 - $__internal_0_$__cuda_sm20_dsqrt_rn_f64_mediumpath_v1)
$__internal_0_$__cuda_sm20_dsqrt_rn_f64_mediumpath_v1:
[----:B------:R-:W-:Y:S01]  /*02a0*/  ISETP.GE.U32.AND P0, PT, R6, -0x3400000, PT ;  /* 0xfcc000000600780c */ /* 0x000fe20003f06070 */
[----:B------:R-:W-:Y:S01]  /*02b0*/  BSSY.RECONVERGENT B1, `(.L_x_2) ;  /* 0x0000024000017945 */ /* 0x000fe20003800200 */
[----:B------:R-:W-:-:S11]  /*02c0*/  IMAD.MOV.U32 R9, RZ, RZ, R15 ;  /* 0x000000ffff097224 */ /* 0x000fd600078e000f */
[----:B------:R-:W-:Y:S05]  /*02d0*/  @!P0 BRA `(.L_x_3) ;  /* 0x0000000000208947 */ /* 0x000fea0003800000 */
[----:B------:R-:W-:-:S10]  /*02e0*/  DFMA.RM R8, R12, R8, R10 ;  /* 0x000000080c08722b */ /* 0x000fd4000000400a */
[----:B------:R-:W-:-:S04]  /*02f0*/  IADD3 R6, P0, PT, R8, 0x1, RZ ;  /* 0x0000000108067810 */ /* 0x000fc80007f1e0ff */
[----:B------:R-:W-:-:S06]  /*0300*/  IADD3.X R7, PT, PT, RZ, R9, RZ, P0, !PT ;  /* 0x00000009ff077210 */ /* 0x000fcc00007fe4ff */
[----:B------:R-:W-:-:S08]  /*0310*/  DFMA.RP R4, -R8, R6, R4 ;  /* 0x000000060804722b */ /* 0x000fd00000008104 */
[----:B------:R-:W-:-:S06]  /*0320*/  DSETP.GT.AND P0, PT, R4, RZ, PT ;  /* 0x000000ff0400722a */ /* 0x000fcc0003f04000 */
[----:B------:R-:W-:Y:S02]  /*0330*/  FSEL R6, R6, R8, P0 ;  /* 0x0000000806067208 */ /* 0x000fe40000000000 */
[----:B------:R-:W-:Y:S01]  /*0340*/  FSEL R7, R7, R9, P0 ;  /* 0x0000000907077208 */ /* 0x000fe20000000000 */
[----:B------:R-:W-:Y:S06]  /*0350*/  BRA `(.L_x_4) ;  /* 0x0000000000647947 */ /* 0x000fec0003800000 */
.L_x_3:
[----:B------:R-:W-:-:S14]  /*0360*/  DSETP.NE.AND P0, PT, R4, RZ, PT ;  /* 0x000000ff0400722a */ /* 0x000fdc0003f05000 */
[----:B------:R-:W-:Y:S05]  /*0370*/  @!P0 BRA `(.L_x_5) ;  /* 0x0000000000588947 */ /* 0x000fea0003800000 */
[----:B------:R-:W-:-:S13]  /*0380*/  ISETP.GE.AND P0, PT, R5, RZ, PT ;  /* 0x000000ff0500720c */ /* 0x000fda0003f06270 */
[----:B------:R-:W-:Y:S01]  /*0390*/  @!P0 IMAD.MOV.U32 R6, RZ, RZ, 0x0 ;  /* 0x00000000ff068424 */ /* 0x000fe200078e00ff */
[----:B------:R-:W-:Y:S01]  /*03a0*/  @!P0 MOV R7, 0xfff80000 ;  /* 0xfff8000000078802 */ /* 0x000fe20000000f00 */
[----:B------:R-:W-:Y:S06]  /*03b0*/  @!P0 BRA `(.L_x_4) ;  /* 0x00000000004c8947 */ /* 0x000fec0003800000 */
[----:B------:R-:W-:-:S13]  /*03c0*/  ISETP.GT.AND P0, PT, R5, 0x7fefffff, PT ;  /* 0x7fefffff0500780c */ /* 0x000fda0003f04270 */
[----:B------:R-:W-:Y:S05]  /*03d0*/  @P0 BRA `(.L_x_5) ;  /* 0x0000000000400947 */ /* 0x000fea0003800000 */
[----:B------:R-:W-:Y:S01]  /*03e0*/  DMUL R4, R4, 8.11296384146066816958e+31 ;  /* 0x4690000004047828 */ /* 0x000fe20000000000 */
[----:B------:R-:W-:Y:S01]  /*03f0*/  IMAD.MOV.U32 R6, RZ, RZ, RZ ;  /* 0x000000ffff067224 */ /* 0x000fe200078e00ff */
[----:B------:R-:W-:Y:S01]  /*0400*/  MOV R10, 0x0 ;  /* 0x00000000000a7802 */ /* 0x000fe20000000f00 */
[----:B------:R-:W-:-:S03]  /*0410*/  IMAD.MOV.U32 R11, RZ, RZ, 0x3fd80000 ;  /* 0x3fd80000ff0b7424 */ /* 0x000fc600078e00ff */
[----:B------:R-:W0:Y:S02]  /*0420*/  MUFU.RSQ64H R7, R5 ;  /* 0x0000000500077308 */ /* 0x000e240000001c00 */
[----:B0-----:R-:W-:-:S08]  /*0430*/  DMUL R8, R6, R6 ;  /* 0x0000000606087228 */ /* 0x001fd00000000000 */
[----:B------:R-:W-:-:S08]  /*0440*/  DFMA R8, R4, -R8, 1 ;  /* 0x3ff000000408742b */ /* 0x000fd00000000808 */
[----:B------:R-:W-:Y:S02]  /*0450*/  DFMA R10, R8, R10, 0.5 ;  /* 0x3fe00000080a742b */ /* 0x000fe4000000000a */
[----:B------:R-:W-:-:S08]  /*0460*/  DMUL R8, R6, R8 ;  /* 0x0000000806087228 */ /* 0x000fd00000000000 */
[----:B------:R-:W-:-:S08]  /*0470*/  DFMA R8, R10, R8, R6 ;  /* 0x000000080a08722b */ /* 0x000fd00000000006 */
[----:B------:R-:W-:Y:S02]  /*0480*/  DMUL R6, R4, R8 ;  /* 0x0000000804067228 */ /* 0x000fe40000000000 */
[----:B------:R-:W-:-:S06]  /*0490*/  IADD3 R9, PT, PT, R9, -0x100000, RZ ;  /* 0xfff0000009097810 */ /* 0x000fcc0007ffe0ff */
[----:B------:R-:W-:-:S08]  /*04a0*/  DFMA R10, R6, -R6, R4 ;  /* 0x80000006060a722b */ /* 0x000fd00000000004 */
[----:B------:R-:W-:-:S10]  /*04b0*/  DFMA R6, R8, R10, R6 ;  /* 0x0000000a0806722b */ /* 0x000fd40000000006 */
[----:B------:R-:W-:Y:S01]  /*04c0*/  VIADD R7, R7, 0xfcb00000 ;  /* 0xfcb0000007077836 */ /* 0x000fe20000000000 */
[----:B------:R-:W-:Y:S06]  /*04d0*/  BRA `(.L_x_4) ;  /* 0x0000000000047947 */ /* 0x000fec0003800000 */
.L_x_5:
[----:B------:R-:W-:-:S11]  /*04e0*/  DADD R6, R4, R4 ;  /* 0x0000000004067229 */ /* 0x000fd60000000004 */
.L_x_4:
[----:B------:R-:W-:Y:S05]  /*04f0*/  BSYNC.RECONVERGENT B1 ;  /* 0x0000000000017941 */ /* 0x000fea0003800200 */
.L_x_2:
[----:B------:R-:W-:-:S04]  /*0500*/  MOV R3, 0x0 ;  /* 0x0000000000037802 */ /* 0x000fc80000000f00 */
[----:B------:R-:W-:Y:S05]  /*0510*/  RET.REL.NODEC R2 `(sqrtKernel) ;  /* 0xfffffff802b87950 */ /* 0x000fea0003c3ffff */
.L_x_6:
[----:B------:R-:W-:-:S00]  /*0520*/  BRA `(.L_x_6) ;  /* 0xfffffffc00fc7947 */ /* 0x000fc0000383ffff */
[----:B------:R-:W-:-:S00]  /*0530*/  NOP ;  /* 0x0000000000007918 */ /* 0x000fc00000000000 */
        /* <DEDUP_REMOVED lines=12> */
.L_x_7:


//--------------------- .nv.shared.reserved.0     --------------------------
	.section	.nv.shared.reserved.0,"aw",@nobits
	.weak		__nv_reservedSMEM_offset_0_alias
	.size		__nv_reservedSMEM_offset_0_alias, 0, 64
	.other		__nv_reservedSMEM_offset_0_alias,@"STO_CUDA_RESERVED_SHARED STV_DEFAULT"
__nv_reservedSMEM_offset_0_alias:
	.zero		0
	.zero		64


//--------------------- .nv.constant0.sqrtKernel  --------------------------
	.section	.nv.constant0.sqrtKernel,"a",@progbits
	.sectionflags	@""
	.align	4
.nv.constant0.sqrtKernel:
	.zero		932


//--------------------- SYMBOLS --------------------------

	.type		.nv.reservedSmem.offset0,@object
	.size		.nv.reservedSmem.offset0,0x4
